//
// Generated by NVIDIA NVVM Compiler
//
// Compiler Build ID: CL-36424714
// Cuda compilation tools, release 13.0, V13.0.88
// Based on NVVM 20.0.0
//

.version 9.0
.target sm_100
.address_size 64

	// .globl	_Z16dotProductKernelPiS_S_i
// _ZZ16dotProductKernelPiS_S_iE5cache has been demoted

.visible .entry _Z16dotProductKernelPiS_S_i(
	.param .u64 .ptr .align 1 _Z16dotProductKernelPiS_S_i_param_0,
	.param .u64 .ptr .align 1 _Z16dotProductKernelPiS_S_i_param_1,
	.param .u64 .ptr .align 1 _Z16dotProductKernelPiS_S_i_param_2,
	.param .u32 _Z16dotProductKernelPiS_S_i_param_3
)
{
	.reg .pred 	%p<7>;
	.reg .b32 	%r<33>;
	.reg .b64 	%rd<10>;
	// demoted variable
	.shared .align 4 .b8 _ZZ16dotProductKernelPiS_S_iE5cache[1024];
	ld.param.u64 	%rd3, [_Z16dotProductKernelPiS_S_i_param_0];
	ld.param.u64 	%rd4, [_Z16dotProductKernelPiS_S_i_param_1];
	ld.param.u64 	%rd5, [_Z16dotProductKernelPiS_S_i_param_2];
	ld.param.u32 	%r13, [_Z16dotProductKernelPiS_S_i_param_3];
	mov.u32 	%r1, %tid.x;
	mov.u32 	%r15, %ctaid.x;
	mov.u32 	%r32, %ntid.x;
	mad.lo.s32 	%r30, %r15, %r32, %r1;
	setp.ge.s32 	%p1, %r30, %r13;
	mov.b32 	%r31, 0;
	@%p1 bra 	$L__BB0_3;
	mov.u32 	%r17, %nctaid.x;
	mul.lo.s32 	%r4, %r32, %r17;
	cvta.to.global.u64 	%rd1, %rd3;
	cvta.to.global.u64 	%rd2, %rd4;
	mov.b32 	%r31, 0;
$L__BB0_2:
	mul.wide.s32 	%rd6, %r30, 4;
	add.s64 	%rd7, %rd1, %rd6;
	ld.global.u32 	%r18, [%rd7];
	add.s64 	%rd8, %rd2, %rd6;
	ld.global.u32 	%r19, [%rd8];
	mad.lo.s32 	%r31, %r19, %r18, %r31;
	add.s32 	%r30, %r30, %r4;
	setp.lt.s32 	%p2, %r30, %r13;
	@%p2 bra 	$L__BB0_2;
$L__BB0_3:
	shl.b32 	%r20, %r1, 2;
	mov.u32 	%r21, _ZZ16dotProductKernelPiS_S_iE5cache;
	add.s32 	%r10, %r21, %r20;
	st.shared.u32 	[%r10], %r31;
	bar.sync 	0;
	setp.lt.u32 	%p3, %r32, 2;
	@%p3 bra 	$L__BB0_7;
$L__BB0_4:
	shr.u32 	%r12, %r32, 1;
	setp.ge.u32 	%p4, %r1, %r12;
	@%p4 bra 	$L__BB0_6;
	shl.b32 	%r22, %r12, 2;
	add.s32 	%r23, %r10, %r22;
	ld.shared.u32 	%r24, [%r23];
	ld.shared.u32 	%r25, [%r10];
	add.s32 	%r26, %r25, %r24;
	st.shared.u32 	[%r10], %r26;
$L__BB0_6:
	bar.sync 	0;
	setp.gt.u32 	%p5, %r32, 3;
	mov.u32 	%r32, %r12;
	@%p5 bra 	$L__BB0_4;
$L__BB0_7:
	setp.ne.s32 	%p6, %r1, 0;
	@%p6 bra 	$L__BB0_9;
	ld.shared.u32 	%r27, [_ZZ16dotProductKernelPiS_S_iE5cache];
	cvta.to.global.u64 	%rd9, %rd5;
	atom.global.add.u32 	%r28, [%rd9], %r27;
$L__BB0_9:
	ret;

}


// ===== COMPILED SASS (sm_100) =====

	.target	sm_100

	.elftype	@"ET_EXEC"


//--------------------- .note.nv.tkinfo           --------------------------
	.section	.note.nv.tkinfo,"",@"SHT_NOTE"
	.sectionflags	@"SHF_NOTE_NV_TKINFO"
	.tkinfo
        /*0018*/ 	.word	0x00000002
        /*0030*/ 	.string	""
        /*0030*/ 	.string	"ptxas"
        /*0030*/ 	.string	"Cuda compilation tools, release 13.0, V13.0.88"
        /*0030*/ 	.string	"Build cuda_13.0.r13.0/compiler.36424714_0"
        /*0030*/ 	.string	"-arch sm_100 -m 64 "



//--------------------- .note.nv.cuinfo           --------------------------
	.section	.note.nv.cuinfo,"",@"SHT_NOTE"
	.sectionflags	@"SHF_NOTE_NV_CUINFO"
        /*0018*/ 	.short	0x0002
        /*001a*/ 	.short	0x0064
        /*001c*/ 	.short	0x0082
	.zero		2


//--------------------- .nv.info                  --------------------------
	.section	.nv.info,"",@"SHT_CUDA_INFO"
	.align	4


	//----- nvinfo : EIATTR_REGCOUNT
	.align		4
        /*0000*/ 	.byte	0x04, 0x2f
        /*0002*/ 	.short	(.L_1 - .L_0)
	.align		4
.L_0:
        /*0004*/ 	.word	index@(_Z16dotProductKernelPiS_S_i)
        /*0008*/ 	.word	0x00000012


	//----- nvinfo : EIATTR_FRAME_SIZE
	.align		4
.L_1:
        /*000c*/ 	.byte	0x04, 0x11
        /*000e*/ 	.short	(.L_3 - .L_2)
	.align		4
.L_2:
        /*0010*/ 	.word	index@(_Z16dotProductKernelPiS_S_i)
        /*0014*/ 	.word	0x00000000


	//----- nvinfo : EIATTR_MIN_STACK_SIZE
	.align		4
.L_3:
        /*0018*/ 	.byte	0x04, 0x12
        /*001a*/ 	.short	(.L_5 - .L_4)
	.align		4
.L_4:
        /*001c*/ 	.word	index@(_Z16dotProductKernelPiS_S_i)
        /*0020*/ 	.word	0x00000000
.L_5:


//--------------------- .nv.compat                --------------------------
	.section	.nv.compat,"",@"SHT_CUDA_COMPAT_INFO"
	.align	4
        /*0000*/ 	.byte	0x02, 0x09, 0x00, 0x00, 0x02, 0x02, 0x01, 0x00, 0x02, 0x05, 0x05, 0x00, 0x03, 0x07, 0x01, 0x01
        /*0010*/ 	.byte	0x02, 0x03, 0x00, 0x00, 0x02, 0x06, 0x01, 0x00, 0x04, 0x0b, 0x08, 0x00, 0x09, 0x00, 0x00, 0x00
        /*0020*/ 	.byte	0x00, 0x00, 0x00, 0x00


//--------------------- .nv.info._Z16dotProductKernelPiS_S_i --------------------------
	.section	.nv.info._Z16dotProductKernelPiS_S_i,"",@"SHT_CUDA_INFO"
	.sectionflags	@""
	.align	4


	//----- nvinfo : EIATTR_CUDA_API_VERSION
	.align		4
        /*0000*/ 	.byte	0x04, 0x37
        /*0002*/ 	.short	(.L_7 - .L_6)
.L_6:
        /*0004*/ 	.word	0x00000082


	//----- nvinfo : EIATTR_KPARAM_INFO
	.align		4
.L_7:
        /*0008*/ 	.byte	0x04, 0x17
        /*000a*/ 	.short	(.L_9 - .L_8)
.L_8:
        /*000c*/ 	.word	0x00000000
        /*0010*/ 	.short	0x0003
        /*0012*/ 	.short	0x0018
        /*0014*/ 	.byte	0x00, 0xf0, 0x11, 0x00


	//----- nvinfo : EIATTR_KPARAM_INFO
	.align		4
.L_9:
        /*0018*/ 	.byte	0x04, 0x17
        /*001a*/ 	.short	(.L_11 - .L_10)
.L_10:
        /*001c*/ 	.word	0x00000000
        /*0020*/ 	.short	0x0002
        /*0022*/ 	.short	0x0010
        /*0024*/ 	.byte	0x00, 0xf5, 0x21, 0x00


	//----- nvinfo : EIATTR_KPARAM_INFO
	.align		4
.L_11:
        /*0028*/ 	.byte	0x04, 0x17
        /*002a*/ 	.short	(.L_13 - .L_12)
.L_12:
        /*002c*/ 	.word	0x00000000
        /*0030*/ 	.short	0x0001
        /*0032*/ 	.short	0x0008
        /*0034*/ 	.byte	0x00, 0xf5, 0x21, 0x00


	//----- nvinfo : EIATTR_KPARAM_INFO
	.align		4
.L_13:
        /*0038*/ 	.byte	0x04, 0x17
        /*003a*/ 	.short	(.L_15 - .L_14)
.L_14:
        /*003c*/ 	.word	0x00000000
        /*0040*/ 	.short	0x0000
        /*0042*/ 	.short	0x0000
        /*0044*/ 	.byte	0x00, 0xf5, 0x21, 0x00


	//----- nvinfo : EIATTR_SPARSE_MMA_MASK
	.align		4
.L_15:
        /*0048*/ 	.byte	0x03, 0x50
        /*004a*/ 	.short	0x0000


	//----- nvinfo : EIATTR_MAXREG_COUNT
	.align		4
        /*004c*/ 	.byte	0x03, 0x1b
        /*004e*/ 	.short	0x00ff


	//----- nvinfo : EIATTR_NUM_BARRIERS
	.align		4
        /*0050*/ 	.byte	0x02, 0x4c
        /*0052*/ 	.byte	0x01
	.zero		1


	//----- nvinfo : EIATTR_MERCURY_ISA_VERSION
	.align		4
        /*0054*/ 	.byte	0x03, 0x5f
        /*0056*/ 	.short	0x0101


	//----- nvinfo : EIATTR_VRC_CTA_INIT_COUNT
	.align		4
        /*0058*/ 	.byte	0x02, 0x4a
	.zero		1
	.zero		1


	//----- nvinfo : EIATTR_EXIT_INSTR_OFFSETS
	.align		4
        /*005c*/ 	.byte	0x04, 0x1c
        /*005e*/ 	.short	(.L_17 - .L_16)


	//   ....[0]....
.L_16:
        /*0060*/ 	.word	0x000002d0


	//   ....[1]....
        /*0064*/ 	.word	0x00000340


	//----- nvinfo : EIATTR_CRS_STACK_SIZE
	.align		4
.L_17:
        /*0068*/ 	.byte	0x04, 0x1e
        /*006a*/ 	.short	(.L_19 - .L_18)
.L_18:
        /*006c*/ 	.word	0x00000000


	//----- nvinfo : EIATTR_CBANK_PARAM_SIZE
	.align		4
.L_19:
        /*0070*/ 	.byte	0x03, 0x19
        /*0072*/ 	.short	0x001c


	//----- nvinfo : EIATTR_PARAM_CBANK
	.align		4
        /*0074*/ 	.byte	0x04, 0x0a
        /*0076*/ 	.short	(.L_21 - .L_20)
	.align		4
.L_20:
        /*0078*/ 	.word	index@(.nv.constant0._Z16dotProductKernelPiS_S_i)
        /*007c*/ 	.short	0x0380
        /*007e*/ 	.short	0x001c


	//----- nvinfo : EIATTR_SW_WAR
	.align		4
.L_21:
        /*0080*/ 	.byte	0x04, 0x36
        /*0082*/ 	.short	(.L_23 - .L_22)
.L_22:
        /*0084*/ 	.word	0x00000008
.L_23:


//--------------------- .nv.callgraph             --------------------------
	.section	.nv.callgraph,"",@"SHT_CUDA_CALLGRAPH"
	.align	4
	.sectionentsize	8
	.align		4
        /*0000*/ 	.word	0x00000000
	.align		4
        /*0004*/ 	.word	0xffffffff
	.align		4
        /*0008*/ 	.word	0x00000000
	.align		4
        /*000c*/ 	.word	0xfffffffe
	.align		4
        /*0010*/ 	.word	0x00000000
	.align		4
        /*0014*/ 	.word	0xfffffffd
	.align		4
        /*0018*/ 	.word	0x00000000
	.align		4
        /*001c*/ 	.word	0xfffffffc


//--------------------- .text._Z16dotProductKernelPiS_S_i --------------------------
	.section	.text._Z16dotProductKernelPiS_S_i,"ax",@progbits
	.align	128
        .global         _Z16dotProductKernelPiS_S_i
        .type           _Z16dotProductKernelPiS_S_i,@function
        .size           _Z16dotProductKernelPiS_S_i,(.L_x_6 - _Z16dotProductKernelPiS_S_i)
        .other          _Z16dotProductKernelPiS_S_i,@"STO_CUDA_ENTRY STV_DEFAULT"
_Z16dotProductKernelPiS_S_i:
.text._Z16dotProductKernelPiS_S_i:
[----:B------:R-:W-:Y:S01]  /*0000*/  LDC R1, c[0x0][0x37c] ;  /* 0x0000df00ff017b82 */ /* 0x000fe20000000800 */
[----:B------:R-:W0:Y:S07]  /*0010*/  S2R R13, SR_TID.X ;  /* 0x00000000000d7919 */ /* 0x000e2e0000002100 */
[----:B------:R-:W0:Y:S01]  /*0020*/  S2UR UR4, SR_CTAID.X ;  /* 0x00000000000479c3 */ /* 0x000e220000002500 */
[----:B------:R-:W1:Y:S01]  /*0030*/  LDCU UR5, c[0x0][0x398] ;  /* 0x00007300ff0577ac */ /* 0x000e620008000800 */
[----:B------:R-:W-:Y:S01]  /*0040*/  BSSY.RECONVERGENT B0, `(.L_x_0) ;  /* 0x0000014000007945 */ /* 0x000fe20003800200 */
[----:B------:R-:W-:Y:S01]  /*0050*/  IMAD.MOV.U32 R11, RZ, RZ, RZ ;  /* 0x000000ffff0b7224 */ /* 0x000fe200078e00ff */
[----:B------:R-:W2:Y:S04]  /*0060*/  LDCU.64 UR6, c[0x0][0x358] ;  /* 0x00006b00ff0677ac */ /* 0x000ea80008000a00 */
[----:B------:R-:W0:Y:S02]  /*0070*/  LDC R10, c[0x0][0x360] ;  /* 0x0000d800ff0a7b82 */ /* 0x000e240000000800 */
[----:B0-----:R-:W-:-:S05]  /*0080*/  IMAD R0, R10, UR4, R13 ;  /* 0x000000040a007c24 */ /* 0x001fca000f8e020d */
[----:B-1----:R-:W-:-:S13]  /*0090*/  ISETP.GE.AND P0, PT, R0, UR5, PT ;  /* 0x0000000500007c0c */ /* 0x002fda000bf06270 */
[----:B--2---:R-:W-:Y:S05]  /*00a0*/  @P0 BRA `(.L_x_1) ;  /* 0x0000000000340947 */ /* 0x004fea0003800000 */
[----:B------:R-:W0:Y:S01]  /*00b0*/  LDC.64 R6, c[0x0][0x380] ;  /* 0x0000e000ff067b82 */ /* 0x000e220000000a00 */
[----:B------:R-:W1:Y:S01]  /*00c0*/  LDCU UR4, c[0x0][0x370] ;  /* 0x00006e00ff0477ac */ /* 0x000e620008000800 */
[----:B------:R-:W-:-:S06]  /*00d0*/  IMAD.MOV.U32 R11, RZ, RZ, RZ ;  /* 0x000000ffff0b7224 */ /* 0x000fcc00078e00ff */
[----:B------:R-:W2:Y:S01]  /*00e0*/  LDC.64 R8, c[0x0][0x388] ;  /* 0x0000e200ff087b82 */ /* 0x000ea20000000a00 */
[----:B-1----:R-:W-:-:S07]  /*00f0*/  IMAD R15, R10, UR4, RZ ;  /* 0x000000040a0f7c24 */ /* 0x002fce000f8e02ff */
.L_x_2:
[----:B0-----:R-:W-:-:S04]  /*0100*/  IMAD.WIDE R2, R0, 0x4, R6 ;  /* 0x0000000400027825 */ /* 0x001fc800078e0206 */
[----:B--2---:R-:W-:Y:S02]  /*0110*/  IMAD.WIDE R4, R0, 0x4, R8 ;  /* 0x0000000400047825 */ /* 0x004fe400078e0208 */
[----:B------:R-:W2:Y:S04]  /*0120*/  LDG.E R2, desc[UR6][R2.64] ;  /* 0x0000000602027981 */ /* 0x000ea8000c1e1900 */
[----:B------:R-:W2:Y:S01]  /*0130*/  LDG.E R4, desc[UR6][R4.64] ;  /* 0x0000000604047981 */ /* 0x000ea2000c1e1900 */
[----:B------:R-:W-:-:S04]  /*0140*/  IADD3 R0, PT, PT, R15, R0, RZ ;  /* 0x000000000f007210 */ /* 0x000fc80007ffe0ff */
[----:B------:R-:W-:Y:S01]  /*0150*/  ISETP.GE.AND P0, PT, R0, UR5, PT ;  /* 0x0000000500007c0c */ /* 0x000fe2000bf06270 */
[----:B--2---:R-:W-:-:S12]  /*0160*/  IMAD R11, R2, R4, R11 ;  /* 0x00000004020b7224 */ /* 0x004fd800078e020b */
[----:B------:R-:W-:Y:S05]  /*0170*/  @!P0 BRA `(.L_x_2) ;  /* 0xfffffffc00e08947 */ /* 0x000fea000383ffff */
.L_x_1:
[----:B------:R-:W-:Y:S05]  /*0180*/  BSYNC.RECONVERGENT B0 ;  /* 0x0000000000007941 */ /* 0x000fea0003800200 */
.L_x_0:
[----:B------:R-:W0:Y:S01]  /*0190*/  S2UR UR5, SR_CgaCtaId ;  /* 0x00000000000579c3 */ /* 0x000e220000008800 */
[----:B------:R-:W-:Y:S01]  /*01a0*/  UMOV UR4, 0x400 ;  /* 0x0000040000047882 */ /* 0x000fe20000000000 */
[----:B------:R-:W-:Y:S02]  /*01b0*/  ISETP.GE.U32.AND P1, PT, R10, 0x2, PT ;  /* 0x000000020a00780c */ /* 0x000fe40003f26070 */
[----:B------:R-:W-:Y:S01]  /*01c0*/  ISETP.NE.AND P0, PT, R13, RZ, PT ;  /* 0x000000ff0d00720c */ /* 0x000fe20003f05270 */
[----:B0-----:R-:W-:-:S06]  /*01d0*/  ULEA UR4, UR5, UR4, 0x18 ;  /* 0x0000000405047291 */ /* 0x001fcc000f8ec0ff */
[----:B------:R-:W-:-:S05]  /*01e0*/  LEA R0, R13, UR4, 0x2 ;  /* 0x000000040d007c11 */ /* 0x000fca000f8e10ff */
[----:B------:R0:W-:Y:S01]  /*01f0*/  STS [R0], R11 ;  /* 0x0000000b00007388 */ /* 0x0001e20000000800 */
[----:B------:R-:W-:Y:S06]  /*0200*/  BAR.SYNC.DEFER_BLOCKING 0x0 ;  /* 0x0000000000007b1d */ /* 0x000fec0000010000 */
[----:B------:R-:W-:Y:S05]  /*0210*/  @!P1 BRA `(.L_x_3) ;  /* 0x00000000002c9947 */ /* 0x000fea0003800000 */
.L_x_4:
[----:B------:R-:W-:-:S04]  /*0220*/  SHF.R.U32.HI R4, RZ, 0x1, R10 ;  /* 0x00000001ff047819 */ /* 0x000fc8000001160a */
[----:B------:R-:W-:-:S13]  /*0230*/  ISETP.GE.U32.AND P1, PT, R13, R4, PT ;  /* 0x000000040d00720c */ /* 0x000fda0003f26070 */
[----:B------:R-:W-:Y:S01]  /*0240*/  @!P1 IMAD R2, R4, 0x4, R0 ;  /* 0x0000000404029824 */ /* 0x000fe200078e0200 */
[----:B------:R-:W-:Y:S05]  /*0250*/  @!P1 LDS R3, [R0] ;  /* 0x0000000000039984 */ /* 0x000fea0000000800 */
[----:B------:R-:W1:Y:S02]  /*0260*/  @!P1 LDS R2, [R2] ;  /* 0x0000000002029984 */ /* 0x000e640000000800 */
[----:B-1----:R-:W-:-:S05]  /*0270*/  @!P1 IADD3 R3, PT, PT, R2, R3, RZ ;  /* 0x0000000302039210 */ /* 0x002fca0007ffe0ff */
[----:B------:R1:W-:Y:S01]  /*0280*/  @!P1 STS [R0], R3 ;  /* 0x0000000300009388 */ /* 0x0003e20000000800 */
[----:B------:R-:W-:Y:S01]  /*0290*/  BAR.SYNC.DEFER_BLOCKING 0x0 ;  /* 0x0000000000007b1d */ /* 0x000fe20000010000 */
[----:B------:R-:W-:Y:S01]  /*02a0*/  ISETP.GT.U32.AND P1, PT, R10, 0x3, PT ;  /* 0x000000030a00780c */ /* 0x000fe20003f24070 */
[----:B------:R-:W-:-:S12]  /*02b0*/  IMAD.MOV.U32 R10, RZ, RZ, R4 ;  /* 0x000000ffff0a7224 */ /* 0x000fd800078e0004 */
[----:B-1----:R-:W-:Y:S05]  /*02c0*/  @P1 BRA `(.L_x_4) ;  /* 0xfffffffc00d41947 */ /* 0x002fea000383ffff */
.L_x_3:
[----:B------:R-:W-:Y:S05]  /*02d0*/  @P0 EXIT ;  /* 0x000000000000094d */ /* 0x000fea0003800000 */
[----:B------:R-:W1:Y:S01]  /*02e0*/  S2UR UR5, SR_CgaCtaId ;  /* 0x00000000000579c3 */ /* 0x000e620000008800 */
[----:B------:R-:W-:-:S07]  /*02f0*/  UMOV UR4, 0x400 ;  /* 0x0000040000047882 */ /* 0x000fce0000000000 */
[----:B------:R-:W2:Y:S01]  /*0300*/  LDC.64 R2, c[0x0][0x390] ;  /* 0x0000e400ff027b82 */ /* 0x000ea20000000a00 */
[----:B-1----:R-:W-:-:S09]  /*0310*/  ULEA UR4, UR5, UR4, 0x18 ;  /* 0x0000000405047291 */ /* 0x002fd2000f8ec0ff */
[----:B------:R-:W2:Y:S04]  /*0320*/  LDS R5, [UR4] ;  /* 0x00000004ff057984 */ /* 0x000ea80008000800 */
[----:B--2---:R-:W-:Y:S01]  /*0330*/  REDG.E.ADD.STRONG.GPU desc[UR6][R2.64], R5 ;  /* 0x000000050200798e */ /* 0x004fe2000c12e106 */
[----:B------:R-:W-:Y:S05]  /*0340*/  EXIT ;  /* 0x000000000000794d */ /* 0x000fea0003800000 */
.L_x_5:
[----:B------:R-:W-:-:S00]  /*0350*/  BRA `(.L_x_5) ;  /* 0xfffffffc00fc7947 */ /* 0x000fc0000383ffff */
[----:B------:R-:W-:-:S00]  /*0360*/  NOP ;  /* 0x0000000000007918 */ /* 0x000fc00000000000 */
        /* <DEDUP_REMOVED lines=9> */
.L_x_6:


//--------------------- .nv.shared._Z16dotProductKernelPiS_S_i --------------------------
	.section	.nv.shared._Z16dotProductKernelPiS_S_i,"aw",@nobits
	.sectionflags	@""
	.align	4
.nv.shared._Z16dotProductKernelPiS_S_i:
	.zero		2048


//--------------------- .nv.shared.reserved.0     --------------------------
	.section	.nv.shared.reserved.0,"aw",@nobits
	.weak		__nv_reservedSMEM_offset_0_alias
	.size		__nv_reservedSMEM_offset_0_alias, 0, 64
	.other		__nv_reservedSMEM_offset_0_alias,@"STO_CUDA_RESERVED_SHARED STV_DEFAULT"
__nv_reservedSMEM_offset_0_alias:
	.zero		0
	.zero		64


//--------------------- .nv.constant0._Z16dotProductKernelPiS_S_i --------------------------
	.section	.nv.constant0._Z16dotProductKernelPiS_S_i,"a",@progbits
	.sectionflags	@""
	.align	4
.nv.constant0._Z16dotProductKernelPiS_S_i:
	.zero		924


//--------------------- SYMBOLS --------------------------

	.type		.nv.reservedSmem.offset0,@object
	.size		.nv.reservedSmem.offset0,0x4
	.type		.nv.reservedSmem.cap,@object
	.size		.nv.reservedSmem.cap,0x4
